//
// Generated by NVIDIA NVVM Compiler
//
// Compiler Build ID: CL-36424714
// Cuda compilation tools, release 13.0, V13.0.88
// Based on NVVM 20.0.0
//

.version 9.0
.target sm_100
.address_size 64

	// .globl	_Z10add2VectoriPfS_S_

.visible .entry _Z10add2VectoriPfS_S_(
	.param .u32 _Z10add2VectoriPfS_S__param_0,
	.param .u64 .ptr .align 1 _Z10add2VectoriPfS_S__param_1,
	.param .u64 .ptr .align 1 _Z10add2VectoriPfS_S__param_2,
	.param .u64 .ptr .align 1 _Z10add2VectoriPfS_S__param_3
)
{
	.reg .pred 	%p<2>;
	.reg .b32 	%r<6>;
	.reg .b32 	%f<4>;
	.reg .b64 	%rd<11>;

	ld.param.u32 	%r2, [_Z10add2VectoriPfS_S__param_0];
	ld.param.u64 	%rd1, [_Z10add2VectoriPfS_S__param_1];
	ld.param.u64 	%rd2, [_Z10add2VectoriPfS_S__param_2];
	ld.param.u64 	%rd3, [_Z10add2VectoriPfS_S__param_3];
	mov.u32 	%r3, %ctaid.x;
	mov.u32 	%r4, %ntid.x;
	mov.u32 	%r5, %tid.x;
	mad.lo.s32 	%r1, %r3, %r4, %r5;
	setp.ge.s32 	%p1, %r1, %r2;
	@%p1 bra 	$L__BB0_2;
	cvta.to.global.u64 	%rd4, %rd1;
	cvta.to.global.u64 	%rd5, %rd2;
	cvta.to.global.u64 	%rd6, %rd3;
	mul.wide.s32 	%rd7, %r1, 4;
	add.s64 	%rd8, %rd4, %rd7;
	ld.global.f32 	%f1, [%rd8];
	add.s64 	%rd9, %rd5, %rd7;
	ld.global.f32 	%f2, [%rd9];
	add.f32 	%f3, %f1, %f2;
	add.s64 	%rd10, %rd6, %rd7;
	st.global.f32 	[%rd10], %f3;
$L__BB0_2:
	ret;

}


// ===== COMPILED SASS (sm_100) =====

	.target	sm_100

	.elftype	@"ET_EXEC"


//--------------------- .note.nv.tkinfo           --------------------------
	.section	.note.nv.tkinfo,"",@"SHT_NOTE"
	.sectionflags	@"SHF_NOTE_NV_TKINFO"
	.tkinfo
        /*0018*/ 	.word	0x00000002
        /*0030*/ 	.string	""
        /*0030*/ 	.string	"ptxas"
        /*0030*/ 	.string	"Cuda compilation tools, release 13.0, V13.0.88"
        /*0030*/ 	.string	"Build cuda_13.0.r13.0/compiler.36424714_0"
        /*0030*/ 	.string	"-arch sm_100 -m 64 "



//--------------------- .note.nv.cuinfo           --------------------------
	.section	.note.nv.cuinfo,"",@"SHT_NOTE"
	.sectionflags	@"SHF_NOTE_NV_CUINFO"
        /*0018*/ 	.short	0x0002
        /*001a*/ 	.short	0x0064
        /*001c*/ 	.short	0x0082
	.zero		2


//--------------------- .nv.info                  --------------------------
	.section	.nv.info,"",@"SHT_CUDA_INFO"
	.align	4


	//----- nvinfo : EIATTR_REGCOUNT
	.align		4
        /*0000*/ 	.byte	0x04, 0x2f
        /*0002*/ 	.short	(.L_1 - .L_0)
	.align		4
.L_0:
        /*0004*/ 	.word	index@(_Z10add2VectoriPfS_S_)
        /*0008*/ 	.word	0x0000000c


	//----- nvinfo : EIATTR_FRAME_SIZE
	.align		4
.L_1:
        /*000c*/ 	.byte	0x04, 0x11
        /*000e*/ 	.short	(.L_3 - .L_2)
	.align		4
.L_2:
        /*0010*/ 	.word	index@(_Z10add2VectoriPfS_S_)
        /*0014*/ 	.word	0x00000000


	//----- nvinfo : EIATTR_MIN_STACK_SIZE
	.align		4
.L_3:
        /*0018*/ 	.byte	0x04, 0x12
        /*001a*/ 	.short	(.L_5 - .L_4)
	.align		4
.L_4:
        /*001c*/ 	.word	index@(_Z10add2VectoriPfS_S_)
        /*0020*/ 	.word	0x00000000
.L_5:


//--------------------- .nv.compat                --------------------------
	.section	.nv.compat,"",@"SHT_CUDA_COMPAT_INFO"
	.align	4
        /*0000*/ 	.byte	0x02, 0x09, 0x00, 0x00, 0x02, 0x02, 0x01, 0x00, 0x02, 0x05, 0x05, 0x00, 0x03, 0x07, 0x01, 0x01
        /*0010*/ 	.byte	0x02, 0x03, 0x00, 0x00, 0x02, 0x06, 0x01, 0x00, 0x04, 0x0b, 0x08, 0x00, 0x09, 0x00, 0x00, 0x00
        /*0020*/ 	.byte	0x00, 0x00, 0x00, 0x00


//--------------------- .nv.info._Z10add2VectoriPfS_S_ --------------------------
	.section	.nv.info._Z10add2VectoriPfS_S_,"",@"SHT_CUDA_INFO"
	.sectionflags	@""
	.align	4


	//----- nvinfo : EIATTR_CUDA_API_VERSION
	.align		4
        /*0000*/ 	.byte	0x04, 0x37
        /*0002*/ 	.short	(.L_7 - .L_6)
.L_6:
        /*0004*/ 	.word	0x00000082


	//----- nvinfo : EIATTR_KPARAM_INFO
	.align		4
.L_7:
        /*0008*/ 	.byte	0x04, 0x17
        /*000a*/ 	.short	(.L_9 - .L_8)
.L_8:
        /*000c*/ 	.word	0x00000000
        /*0010*/ 	.short	0x0003
        /*0012*/ 	.short	0x0018
        /*0014*/ 	.byte	0x00, 0xf5, 0x21, 0x00


	//----- nvinfo : EIATTR_KPARAM_INFO
	.align		4
.L_9:
        /*0018*/ 	.byte	0x04, 0x17
        /*001a*/ 	.short	(.L_11 - .L_10)
.L_10:
        /*001c*/ 	.word	0x00000000
        /*0020*/ 	.short	0x0002
        /*0022*/ 	.short	0x0010
        /*0024*/ 	.byte	0x00, 0xf5, 0x21, 0x00


	//----- nvinfo : EIATTR_KPARAM_INFO
	.align		4
.L_11:
        /*0028*/ 	.byte	0x04, 0x17
        /*002a*/ 	.short	(.L_13 - .L_12)
.L_12:
        /*002c*/ 	.word	0x00000000
        /*0030*/ 	.short	0x0001
        /*0032*/ 	.short	0x0008
        /*0034*/ 	.byte	0x00, 0xf5, 0x21, 0x00


	//----- nvinfo : EIATTR_KPARAM_INFO
	.align		4
.L_13:
        /*0038*/ 	.byte	0x04, 0x17
        /*003a*/ 	.short	(.L_15 - .L_14)
.L_14:
        /*003c*/ 	.word	0x00000000
        /*0040*/ 	.short	0x0000
        /*0042*/ 	.short	0x0000
        /*0044*/ 	.byte	0x00, 0xf0, 0x11, 0x00


	//----- nvinfo : EIATTR_SPARSE_MMA_MASK
	.align		4
.L_15:
        /*0048*/ 	.byte	0x03, 0x50
        /*004a*/ 	.short	0x0000


	//----- nvinfo : EIATTR_MAXREG_COUNT
	.align		4
        /*004c*/ 	.byte	0x03, 0x1b
        /*004e*/ 	.short	0x00ff


	//----- nvinfo : EIATTR_MERCURY_ISA_VERSION
	.align		4
        /*0050*/ 	.byte	0x03, 0x5f
        /*0052*/ 	.short	0x0101


	//----- nvinfo : EIATTR_VRC_CTA_INIT_COUNT
	.align		4
        /*0054*/ 	.byte	0x02, 0x4a
	.zero		1
	.zero		1


	//----- nvinfo : EIATTR_EXIT_INSTR_OFFSETS
	.align		4
        /*0058*/ 	.byte	0x04, 0x1c
        /*005a*/ 	.short	(.L_17 - .L_16)


	//   ....[0]....
.L_16:
        /*005c*/ 	.word	0x00000070


	//   ....[1]....
        /*0060*/ 	.word	0x00000130


	//----- nvinfo : EIATTR_CBANK_PARAM_SIZE
	.align		4
.L_17:
        /*0064*/ 	.byte	0x03, 0x19
        /*0066*/ 	.short	0x0020


	//----- nvinfo : EIATTR_PARAM_CBANK
	.align		4
        /*0068*/ 	.byte	0x04, 0x0a
        /*006a*/ 	.short	(.L_19 - .L_18)
	.align		4
.L_18:
        /*006c*/ 	.word	index@(.nv.constant0._Z10add2VectoriPfS_S_)
        /*0070*/ 	.short	0x0380
        /*0072*/ 	.short	0x0020


	//----- nvinfo : EIATTR_SW_WAR
	.align		4
.L_19:
        /*0074*/ 	.byte	0x04, 0x36
        /*0076*/ 	.short	(.L_21 - .L_20)
.L_20:
        /*0078*/ 	.word	0x00000008
.L_21:


//--------------------- .nv.callgraph             --------------------------
	.section	.nv.callgraph,"",@"SHT_CUDA_CALLGRAPH"
	.align	4
	.sectionentsize	8
	.align		4
        /*0000*/ 	.word	0x00000000
	.align		4
        /*0004*/ 	.word	0xffffffff
	.align		4
        /*0008*/ 	.word	0x00000000
	.align		4
        /*000c*/ 	.word	0xfffffffe
	.align		4
        /*0010*/ 	.word	0x00000000
	.align		4
        /*0014*/ 	.word	0xfffffffd
	.align		4
        /*0018*/ 	.word	0x00000000
	.align		4
        /*001c*/ 	.word	0xfffffffc


//--------------------- .text._Z10add2VectoriPfS_S_ --------------------------
	.section	.text._Z10add2VectoriPfS_S_,"ax",@progbits
	.align	128
        .global         _Z10add2VectoriPfS_S_
        .type           _Z10add2VectoriPfS_S_,@function
        .size           _Z10add2VectoriPfS_S_,(.L_x_1 - _Z10add2VectoriPfS_S_)
        .other          _Z10add2VectoriPfS_S_,@"STO_CUDA_ENTRY STV_DEFAULT"
_Z10add2VectoriPfS_S_:
.text._Z10add2VectoriPfS_S_:
[----:B------:R-:W-:Y:S01]  /*0000*/  LDC R1, c[0x0][0x37c] ;  /* 0x0000df00ff017b82 */ /* 0x000fe20000000800 */
[----:B------:R-:W0:Y:S07]  /*0010*/  S2R R0, SR_TID.X ;  /* 0x0000000000007919 */ /* 0x000e2e0000002100 */
[----:B------:R-:W0:Y:S01]  /*0020*/  S2UR UR4, SR_CTAID.X ;  /* 0x00000000000479c3 */ /* 0x000e220000002500 */
[----:B------:R-:W1:Y:S07]  /*0030*/  LDCU UR5, c[0x0][0x380] ;  /* 0x00007000ff0577ac */ /* 0x000e6e0008000800 */
[----:B------:R-:W0:Y:S02]  /*0040*/  LDC R9, c[0x0][0x360] ;  /* 0x0000d800ff097b82 */ /* 0x000e240000000800 */
[----:B0-----:R-:W-:-:S05]  /*0050*/  IMAD R9, R9, UR4, R0 ;  /* 0x0000000409097c24 */ /* 0x001fca000f8e0200 */
[----:B-1----:R-:W-:-:S13]  /*0060*/  ISETP.GE.AND P0, PT, R9, UR5, PT ;  /* 0x0000000509007c0c */ /* 0x002fda000bf06270 */
[----:B------:R-:W-:Y:S05]  /*0070*/  @P0 EXIT ;  /* 0x000000000000094d */ /* 0x000fea0003800000 */
[----:B------:R-:W0:Y:S01]  /*0080*/  LDC.64 R2, c[0x0][0x388] ;  /* 0x0000e200ff027b82 */ /* 0x000e220000000a00 */
[----:B------:R-:W1:Y:S07]  /*0090*/  LDCU.64 UR4, c[0x0][0x358] ;  /* 0x00006b00ff0477ac */ /* 0x000e6e0008000a00 */
[----:B------:R-:W2:Y:S08]  /*00a0*/  LDC.64 R4, c[0x0][0x390] ;  /* 0x0000e400ff047b82 */ /* 0x000eb00000000a00 */
[----:B------:R-:W3:Y:S01]  /*00b0*/  LDC.64 R6, c[0x0][0x398] ;  /* 0x0000e600ff067b82 */ /* 0x000ee20000000a00 */
[----:B0-----:R-:W-:-:S06]  /*00c0*/  IMAD.WIDE R2, R9, 0x4, R2 ;  /* 0x0000000409027825 */ /* 0x001fcc00078e0202 */
[----:B-1----:R-:W4:Y:S01]  /*00d0*/  LDG.E R2, desc[UR4][R2.64] ;  /* 0x0000000402027981 */ /* 0x002f22000c1e1900 */
[----:B--2---:R-:W-:-:S06]  /*00e0*/  IMAD.WIDE R4, R9, 0x4, R4 ;  /* 0x0000000409047825 */ /* 0x004fcc00078e0204 */
[----:B------:R-:W4:Y:S01]  /*00f0*/  LDG.E R5, desc[UR4][R4.64] ;  /* 0x0000000404057981 */ /* 0x000f22000c1e1900 */
[----:B---3--:R-:W-:-:S04]  /*0100*/  IMAD.WIDE R6, R9, 0x4, R6 ;  /* 0x0000000409067825 */ /* 0x008fc800078e0206 */
[----:B----4-:R-:W-:-:S05]  /*0110*/  FADD R9, R2, R5 ;  /* 0x0000000502097221 */ /* 0x010fca0000000000 */
[----:B------:R-:W-:Y:S01]  /*0120*/  STG.E desc[UR4][R6.64], R9 ;  /* 0x0000000906007986 */ /* 0x000fe2000c101904 */
[----:B------:R-:W-:Y:S05]  /*0130*/  EXIT ;  /* 0x000000000000794d */ /* 0x000fea0003800000 */
.L_x_0:
[----:B------:R-:W-:-:S00]  /*0140*/  BRA `(.L_x_0) ;  /* 0xfffffffc00fc7947 */ /* 0x000fc0000383ffff */
[----:B------:R-:W-:-:S00]  /*0150*/  NOP ;  /* 0x0000000000007918 */ /* 0x000fc00000000000 */
        /* <DEDUP_REMOVED lines=10> */
.L_x_1:


//--------------------- .nv.shared.reserved.0     --------------------------
	.section	.nv.shared.reserved.0,"aw",@nobits
	.weak		__nv_reservedSMEM_offset_0_alias
	.size		__nv_reservedSMEM_offset_0_alias, 0, 64
	.other		__nv_reservedSMEM_offset_0_alias,@"STO_CUDA_RESERVED_SHARED STV_DEFAULT"
__nv_reservedSMEM_offset_0_alias:
	.zero		0
	.zero		64


//--------------------- .nv.constant0._Z10add2VectoriPfS_S_ --------------------------
	.section	.nv.constant0._Z10add2VectoriPfS_S_,"a",@progbits
	.sectionflags	@""
	.align	4
.nv.constant0._Z10add2VectoriPfS_S_:
	.zero		928


//--------------------- SYMBOLS --------------------------

	.type		.nv.reservedSmem.offset0,@object
	.size		.nv.reservedSmem.offset0,0x4
